//
// Generated by NVIDIA NVVM Compiler
//
// Compiler Build ID: CL-36424714
// Cuda compilation tools, release 13.0, V13.0.88
// Based on NVVM 20.0.0
//

.version 9.0
.target sm_100
.address_size 64

	// .globl	_Z3AddPiS_S_i

.visible .entry _Z3AddPiS_S_i(
	.param .u64 .ptr .align 1 _Z3AddPiS_S_i_param_0,
	.param .u64 .ptr .align 1 _Z3AddPiS_S_i_param_1,
	.param .u64 .ptr .align 1 _Z3AddPiS_S_i_param_2,
	.param .u32 _Z3AddPiS_S_i_param_3
)
{
	.reg .pred 	%p<2>;
	.reg .b32 	%r<9>;
	.reg .b64 	%rd<11>;

	ld.param.u64 	%rd1, [_Z3AddPiS_S_i_param_0];
	ld.param.u64 	%rd2, [_Z3AddPiS_S_i_param_1];
	ld.param.u64 	%rd3, [_Z3AddPiS_S_i_param_2];
	ld.param.u32 	%r2, [_Z3AddPiS_S_i_param_3];
	mov.u32 	%r3, %ctaid.x;
	mov.u32 	%r4, %ntid.x;
	mov.u32 	%r5, %tid.x;
	mad.lo.s32 	%r1, %r3, %r4, %r5;
	setp.ge.s32 	%p1, %r1, %r2;
	@%p1 bra 	$L__BB0_2;
	cvta.to.global.u64 	%rd4, %rd1;
	cvta.to.global.u64 	%rd5, %rd2;
	cvta.to.global.u64 	%rd6, %rd3;
	mul.wide.s32 	%rd7, %r1, 4;
	add.s64 	%rd8, %rd4, %rd7;
	ld.global.u32 	%r6, [%rd8];
	add.s64 	%rd9, %rd5, %rd7;
	ld.global.u32 	%r7, [%rd9];
	add.s32 	%r8, %r7, %r6;
	add.s64 	%rd10, %rd6, %rd7;
	st.global.u32 	[%rd10], %r8;
$L__BB0_2:
	ret;

}


// ===== COMPILED SASS (sm_100) =====

	.target	sm_100

	.elftype	@"ET_EXEC"


//--------------------- .note.nv.tkinfo           --------------------------
	.section	.note.nv.tkinfo,"",@"SHT_NOTE"
	.sectionflags	@"SHF_NOTE_NV_TKINFO"
	.tkinfo
        /*0018*/ 	.word	0x00000002
        /*0030*/ 	.string	""
        /*0030*/ 	.string	"ptxas"
        /*0030*/ 	.string	"Cuda compilation tools, release 13.0, V13.0.88"
        /*0030*/ 	.string	"Build cuda_13.0.r13.0/compiler.36424714_0"
        /*0030*/ 	.string	"-arch sm_100 -m 64 "



//--------------------- .note.nv.cuinfo           --------------------------
	.section	.note.nv.cuinfo,"",@"SHT_NOTE"
	.sectionflags	@"SHF_NOTE_NV_CUINFO"
        /*0018*/ 	.short	0x0002
        /*001a*/ 	.short	0x0064
        /*001c*/ 	.short	0x0082
	.zero		2


//--------------------- .nv.info                  --------------------------
	.section	.nv.info,"",@"SHT_CUDA_INFO"
	.align	4


	//----- nvinfo : EIATTR_REGCOUNT
	.align		4
        /*0000*/ 	.byte	0x04, 0x2f
        /*0002*/ 	.short	(.L_1 - .L_0)
	.align		4
.L_0:
        /*0004*/ 	.word	index@(_Z3AddPiS_S_i)
        /*0008*/ 	.word	0x0000000c


	//----- nvinfo : EIATTR_FRAME_SIZE
	.align		4
.L_1:
        /*000c*/ 	.byte	0x04, 0x11
        /*000e*/ 	.short	(.L_3 - .L_2)
	.align		4
.L_2:
        /*0010*/ 	.word	index@(_Z3AddPiS_S_i)
        /*0014*/ 	.word	0x00000000


	//----- nvinfo : EIATTR_MIN_STACK_SIZE
	.align		4
.L_3:
        /*0018*/ 	.byte	0x04, 0x12
        /*001a*/ 	.short	(.L_5 - .L_4)
	.align		4
.L_4:
        /*001c*/ 	.word	index@(_Z3AddPiS_S_i)
        /*0020*/ 	.word	0x00000000
.L_5:


//--------------------- .nv.compat                --------------------------
	.section	.nv.compat,"",@"SHT_CUDA_COMPAT_INFO"
	.align	4
        /*0000*/ 	.byte	0x02, 0x09, 0x00, 0x00, 0x02, 0x02, 0x01, 0x00, 0x02, 0x05, 0x05, 0x00, 0x03, 0x07, 0x01, 0x01
        /*0010*/ 	.byte	0x02, 0x03, 0x00, 0x00, 0x02, 0x06, 0x01, 0x00, 0x04, 0x0b, 0x08, 0x00, 0x09, 0x00, 0x00, 0x00
        /*0020*/ 	.byte	0x00, 0x00, 0x00, 0x00


//--------------------- .nv.info._Z3AddPiS_S_i    --------------------------
	.section	.nv.info._Z3AddPiS_S_i,"",@"SHT_CUDA_INFO"
	.sectionflags	@""
	.align	4


	//----- nvinfo : EIATTR_CUDA_API_VERSION
	.align		4
        /*0000*/ 	.byte	0x04, 0x37
        /*0002*/ 	.short	(.L_7 - .L_6)
.L_6:
        /*0004*/ 	.word	0x00000082


	//----- nvinfo : EIATTR_KPARAM_INFO
	.align		4
.L_7:
        /*0008*/ 	.byte	0x04, 0x17
        /*000a*/ 	.short	(.L_9 - .L_8)
.L_8:
        /*000c*/ 	.word	0x00000000
        /*0010*/ 	.short	0x0003
        /*0012*/ 	.short	0x0018
        /*0014*/ 	.byte	0x00, 0xf0, 0x11, 0x00


	//----- nvinfo : EIATTR_KPARAM_INFO
	.align		4
.L_9:
        /*0018*/ 	.byte	0x04, 0x17
        /*001a*/ 	.short	(.L_11 - .L_10)
.L_10:
        /*001c*/ 	.word	0x00000000
        /*0020*/ 	.short	0x0002
        /*0022*/ 	.short	0x0010
        /*0024*/ 	.byte	0x00, 0xf5, 0x21, 0x00


	//----- nvinfo : EIATTR_KPARAM_INFO
	.align		4
.L_11:
        /*0028*/ 	.byte	0x04, 0x17
        /*002a*/ 	.short	(.L_13 - .L_12)
.L_12:
        /*002c*/ 	.word	0x00000000
        /*0030*/ 	.short	0x0001
        /*0032*/ 	.short	0x0008
        /*0034*/ 	.byte	0x00, 0xf5, 0x21, 0x00


	//----- nvinfo : EIATTR_KPARAM_INFO
	.align		4
.L_13:
        /*0038*/ 	.byte	0x04, 0x17
        /*003a*/ 	.short	(.L_15 - .L_14)
.L_14:
        /*003c*/ 	.word	0x00000000
        /*0040*/ 	.short	0x0000
        /*0042*/ 	.short	0x0000
        /*0044*/ 	.byte	0x00, 0xf5, 0x21, 0x00


	//----- nvinfo : EIATTR_SPARSE_MMA_MASK
	.align		4
.L_15:
        /*0048*/ 	.byte	0x03, 0x50
        /*004a*/ 	.short	0x0000


	//----- nvinfo : EIATTR_MAXREG_COUNT
	.align		4
        /*004c*/ 	.byte	0x03, 0x1b
        /*004e*/ 	.short	0x00ff


	//----- nvinfo : EIATTR_MERCURY_ISA_VERSION
	.align		4
        /*0050*/ 	.byte	0x03, 0x5f
        /*0052*/ 	.short	0x0101


	//----- nvinfo : EIATTR_VRC_CTA_INIT_COUNT
	.align		4
        /*0054*/ 	.byte	0x02, 0x4a
	.zero		1
	.zero		1


	//----- nvinfo : EIATTR_EXIT_INSTR_OFFSETS
	.align		4
        /*0058*/ 	.byte	0x04, 0x1c
        /*005a*/ 	.short	(.L_17 - .L_16)


	//   ....[0]....
.L_16:
        /*005c*/ 	.word	0x00000070


	//   ....[1]....
        /*0060*/ 	.word	0x00000130


	//----- nvinfo : EIATTR_CBANK_PARAM_SIZE
	.align		4
.L_17:
        /*0064*/ 	.byte	0x03, 0x19
        /*0066*/ 	.short	0x001c


	//----- nvinfo : EIATTR_PARAM_CBANK
	.align		4
        /*0068*/ 	.byte	0x04, 0x0a
        /*006a*/ 	.short	(.L_19 - .L_18)
	.align		4
.L_18:
        /*006c*/ 	.word	index@(.nv.constant0._Z3AddPiS_S_i)
        /*0070*/ 	.short	0x0380
        /*0072*/ 	.short	0x001c


	//----- nvinfo : EIATTR_SW_WAR
	.align		4
.L_19:
        /*0074*/ 	.byte	0x04, 0x36
        /*0076*/ 	.short	(.L_21 - .L_20)
.L_20:
        /*0078*/ 	.word	0x00000008
.L_21:


//--------------------- .nv.callgraph             --------------------------
	.section	.nv.callgraph,"",@"SHT_CUDA_CALLGRAPH"
	.align	4
	.sectionentsize	8
	.align		4
        /*0000*/ 	.word	0x00000000
	.align		4
        /*0004*/ 	.word	0xffffffff
	.align		4
        /*0008*/ 	.word	0x00000000
	.align		4
        /*000c*/ 	.word	0xfffffffe
	.align		4
        /*0010*/ 	.word	0x00000000
	.align		4
        /*0014*/ 	.word	0xfffffffd
	.align		4
        /*0018*/ 	.word	0x00000000
	.align		4
        /*001c*/ 	.word	0xfffffffc


//--------------------- .text._Z3AddPiS_S_i       --------------------------
	.section	.text._Z3AddPiS_S_i,"ax",@progbits
	.align	128
        .global         _Z3AddPiS_S_i
        .type           _Z3AddPiS_S_i,@function
        .size           _Z3AddPiS_S_i,(.L_x_1 - _Z3AddPiS_S_i)
        .other          _Z3AddPiS_S_i,@"STO_CUDA_ENTRY STV_DEFAULT"
_Z3AddPiS_S_i:
.text._Z3AddPiS_S_i:
[----:B------:R-:W-:Y:S01]  /*0000*/  LDC R1, c[0x0][0x37c] ;  /* 0x0000df00ff017b82 */ /* 0x000fe20000000800 */
[----:B------:R-:W0:Y:S07]  /*0010*/  S2R R0, SR_TID.X ;  /* 0x0000000000007919 */ /* 0x000e2e0000002100 */
[----:B------:R-:W0:Y:S01]  /*0020*/  S2UR UR4, SR_CTAID.X ;  /* 0x00000000000479c3 */ /* 0x000e220000002500 */
[----:B------:R-:W1:Y:S07]  /*0030*/  LDCU UR5, c[0x0][0x398] ;  /* 0x00007300ff0577ac */ /* 0x000e6e0008000800 */
[----:B------:R-:W0:Y:S02]  /*0040*/  LDC R9, c[0x0][0x360] ;  /* 0x0000d800ff097b82 */ /* 0x000e240000000800 */
[----:B0-----:R-:W-:-:S05]  /*0050*/  IMAD R9, R9, UR4, R0 ;  /* 0x0000000409097c24 */ /* 0x001fca000f8e0200 */
[----:B-1----:R-:W-:-:S13]  /*0060*/  ISETP.GE.AND P0, PT, R9, UR5, PT ;  /* 0x0000000509007c0c */ /* 0x002fda000bf06270 */
[----:B------:R-:W-:Y:S05]  /*0070*/  @P0 EXIT ;  /* 0x000000000000094d */ /* 0x000fea0003800000 */
[----:B------:R-:W0:Y:S01]  /*0080*/  LDC.64 R2, c[0x0][0x380] ;  /* 0x0000e000ff027b82 */ /* 0x000e220000000a00 */
[----:B------:R-:W1:Y:S07]  /*0090*/  LDCU.64 UR4, c[0x0][0x358] ;  /* 0x00006b00ff0477ac */ /* 0x000e6e0008000a00 */
[----:B------:R-:W2:Y:S08]  /*00a0*/  LDC.64 R4, c[0x0][0x388] ;  /* 0x0000e200ff047b82 */ /* 0x000eb00000000a00 */
[----:B------:R-:W3:Y:S01]  /*00b0*/  LDC.64 R6, c[0x0][0x390] ;  /* 0x0000e400ff067b82 */ /* 0x000ee20000000a00 */
[----:B0-----:R-:W-:-:S06]  /*00c0*/  IMAD.WIDE R2, R9, 0x4, R2 ;  /* 0x0000000409027825 */ /* 0x001fcc00078e0202 */
[----:B-1----:R-:W4:Y:S01]  /*00d0*/  LDG.E R2, desc[UR4][R2.64] ;  /* 0x0000000402027981 */ /* 0x002f22000c1e1900 */
[----:B--2---:R-:W-:-:S06]  /*00e0*/  IMAD.WIDE R4, R9, 0x4, R4 ;  /* 0x0000000409047825 */ /* 0x004fcc00078e0204 */
[----:B------:R-:W4:Y:S01]  /*00f0*/  LDG.E R5, desc[UR4][R4.64] ;  /* 0x0000000404057981 */ /* 0x000f22000c1e1900 */
[----:B---3--:R-:W-:Y:S01]  /*0100*/  IMAD.WIDE R6, R9, 0x4, R6 ;  /* 0x0000000409067825 */ /* 0x008fe200078e0206 */
[----:B----4-:R-:W-:-:S05]  /*0110*/  IADD3 R9, PT, PT, R2, R5, RZ ;  /* 0x0000000502097210 */ /* 0x010fca0007ffe0ff */
[----:B------:R-:W-:Y:S01]  /*0120*/  STG.E desc[UR4][R6.64], R9 ;  /* 0x0000000906007986 */ /* 0x000fe2000c101904 */
[----:B------:R-:W-:Y:S05]  /*0130*/  EXIT ;  /* 0x000000000000794d */ /* 0x000fea0003800000 */
.L_x_0:
[----:B------:R-:W-:-:S00]  /*0140*/  BRA `(.L_x_0) ;  /* 0xfffffffc00fc7947 */ /* 0x000fc0000383ffff */
[----:B------:R-:W-:-:S00]  /*0150*/  NOP ;  /* 0x0000000000007918 */ /* 0x000fc00000000000 */
        /* <DEDUP_REMOVED lines=10> */
.L_x_1:


//--------------------- .nv.shared.reserved.0     --------------------------
	.section	.nv.shared.reserved.0,"aw",@nobits
	.weak		__nv_reservedSMEM_offset_0_alias
	.size		__nv_reservedSMEM_offset_0_alias, 0, 64
	.other		__nv_reservedSMEM_offset_0_alias,@"STO_CUDA_RESERVED_SHARED STV_DEFAULT"
__nv_reservedSMEM_offset_0_alias:
	.zero		0
	.zero		64


//--------------------- .nv.constant0._Z3AddPiS_S_i --------------------------
	.section	.nv.constant0._Z3AddPiS_S_i,"a",@progbits
	.sectionflags	@""
	.align	4
.nv.constant0._Z3AddPiS_S_i:
	.zero		924


//--------------------- SYMBOLS --------------------------

	.type		.nv.reservedSmem.offset0,@object
	.size		.nv.reservedSmem.offset0,0x4
